//
// Generated by NVIDIA NVVM Compiler
//
// Compiler Build ID: CL-36424714
// Cuda compilation tools, release 13.0, V13.0.88
// Based on NVVM 20.0.0
//

.version 9.0
.target sm_100
.address_size 64

	// .globl	simple_kernel

.visible .entry simple_kernel(
	.param .u64 .ptr .align 1 simple_kernel_param_0,
	.param .u32 simple_kernel_param_1
)
{
	.reg .pred 	%p<2>;
	.reg .b32 	%r<6>;
	.reg .b32 	%f<3>;
	.reg .b64 	%rd<5>;

	ld.param.u64 	%rd1, [simple_kernel_param_0];
	ld.param.u32 	%r2, [simple_kernel_param_1];
	mov.u32 	%r3, %ctaid.x;
	mov.u32 	%r4, %ntid.x;
	mov.u32 	%r5, %tid.x;
	mad.lo.s32 	%r1, %r3, %r4, %r5;
	setp.ge.s32 	%p1, %r1, %r2;
	@%p1 bra 	$L__BB0_2;
	cvta.to.global.u64 	%rd2, %rd1;
	mul.wide.s32 	%rd3, %r1, 4;
	add.s64 	%rd4, %rd2, %rd3;
	ld.global.f32 	%f1, [%rd4];
	add.f32 	%f2, %f1, %f1;
	st.global.f32 	[%rd4], %f2;
$L__BB0_2:
	ret;

}


// ===== COMPILED SASS (sm_100) =====

	.target	sm_100

	.elftype	@"ET_EXEC"


//--------------------- .note.nv.tkinfo           --------------------------
	.section	.note.nv.tkinfo,"",@"SHT_NOTE"
	.sectionflags	@"SHF_NOTE_NV_TKINFO"
	.tkinfo
        /*0018*/ 	.word	0x00000002
        /*0030*/ 	.string	""
        /*0030*/ 	.string	"ptxas"
        /*0030*/ 	.string	"Cuda compilation tools, release 13.0, V13.0.88"
        /*0030*/ 	.string	"Build cuda_13.0.r13.0/compiler.36424714_0"
        /*0030*/ 	.string	"-arch sm_100 -m 64 "



//--------------------- .note.nv.cuinfo           --------------------------
	.section	.note.nv.cuinfo,"",@"SHT_NOTE"
	.sectionflags	@"SHF_NOTE_NV_CUINFO"
        /*0018*/ 	.short	0x0002
        /*001a*/ 	.short	0x0064
        /*001c*/ 	.short	0x0082
	.zero		2


//--------------------- .nv.info                  --------------------------
	.section	.nv.info,"",@"SHT_CUDA_INFO"
	.align	4


	//----- nvinfo : EIATTR_REGCOUNT
	.align		4
        /*0000*/ 	.byte	0x04, 0x2f
        /*0002*/ 	.short	(.L_1 - .L_0)
	.align		4
.L_0:
        /*0004*/ 	.word	index@(simple_kernel)
        /*0008*/ 	.word	0x00000008


	//----- nvinfo : EIATTR_FRAME_SIZE
	.align		4
.L_1:
        /*000c*/ 	.byte	0x04, 0x11
        /*000e*/ 	.short	(.L_3 - .L_2)
	.align		4
.L_2:
        /*0010*/ 	.word	index@(simple_kernel)
        /*0014*/ 	.word	0x00000000


	//----- nvinfo : EIATTR_MIN_STACK_SIZE
	.align		4
.L_3:
        /*0018*/ 	.byte	0x04, 0x12
        /*001a*/ 	.short	(.L_5 - .L_4)
	.align		4
.L_4:
        /*001c*/ 	.word	index@(simple_kernel)
        /*0020*/ 	.word	0x00000000
.L_5:


//--------------------- .nv.compat                --------------------------
	.section	.nv.compat,"",@"SHT_CUDA_COMPAT_INFO"
	.align	4
        /*0000*/ 	.byte	0x02, 0x09, 0x00, 0x00, 0x02, 0x02, 0x01, 0x00, 0x02, 0x05, 0x05, 0x00, 0x03, 0x07, 0x01, 0x01
        /*0010*/ 	.byte	0x02, 0x03, 0x00, 0x00, 0x02, 0x06, 0x01, 0x00, 0x04, 0x0b, 0x08, 0x00, 0x09, 0x00, 0x00, 0x00
        /*0020*/ 	.byte	0x00, 0x00, 0x00, 0x00


//--------------------- .nv.info.simple_kernel    --------------------------
	.section	.nv.info.simple_kernel,"",@"SHT_CUDA_INFO"
	.sectionflags	@""
	.align	4


	//----- nvinfo : EIATTR_CUDA_API_VERSION
	.align		4
        /*0000*/ 	.byte	0x04, 0x37
        /*0002*/ 	.short	(.L_7 - .L_6)
.L_6:
        /*0004*/ 	.word	0x00000082


	//----- nvinfo : EIATTR_KPARAM_INFO
	.align		4
.L_7:
        /*0008*/ 	.byte	0x04, 0x17
        /*000a*/ 	.short	(.L_9 - .L_8)
.L_8:
        /*000c*/ 	.word	0x00000000
        /*0010*/ 	.short	0x0001
        /*0012*/ 	.short	0x0008
        /*0014*/ 	.byte	0x00, 0xf0, 0x11, 0x00


	//----- nvinfo : EIATTR_KPARAM_INFO
	.align		4
.L_9:
        /*0018*/ 	.byte	0x04, 0x17
        /*001a*/ 	.short	(.L_11 - .L_10)
.L_10:
        /*001c*/ 	.word	0x00000000
        /*0020*/ 	.short	0x0000
        /*0022*/ 	.short	0x0000
        /*0024*/ 	.byte	0x00, 0xf5, 0x21, 0x00


	//----- nvinfo : EIATTR_SPARSE_MMA_MASK
	.align		4
.L_11:
        /*0028*/ 	.byte	0x03, 0x50
        /*002a*/ 	.short	0x0000


	//----- nvinfo : EIATTR_MAXREG_COUNT
	.align		4
        /*002c*/ 	.byte	0x03, 0x1b
        /*002e*/ 	.short	0x00ff


	//----- nvinfo : EIATTR_MERCURY_ISA_VERSION
	.align		4
        /*0030*/ 	.byte	0x03, 0x5f
        /*0032*/ 	.short	0x0101


	//----- nvinfo : EIATTR_VRC_CTA_INIT_COUNT
	.align		4
        /*0034*/ 	.byte	0x02, 0x4a
	.zero		1
	.zero		1


	//----- nvinfo : EIATTR_EXIT_INSTR_OFFSETS
	.align		4
        /*0038*/ 	.byte	0x04, 0x1c
        /*003a*/ 	.short	(.L_13 - .L_12)


	//   ....[0]....
.L_12:
        /*003c*/ 	.word	0x00000070


	//   ....[1]....
        /*0040*/ 	.word	0x000000e0


	//----- nvinfo : EIATTR_CBANK_PARAM_SIZE
	.align		4
.L_13:
        /*0044*/ 	.byte	0x03, 0x19
        /*0046*/ 	.short	0x000c


	//----- nvinfo : EIATTR_PARAM_CBANK
	.align		4
        /*0048*/ 	.byte	0x04, 0x0a
        /*004a*/ 	.short	(.L_15 - .L_14)
	.align		4
.L_14:
        /*004c*/ 	.word	index@(.nv.constant0.simple_kernel)
        /*0050*/ 	.short	0x0380
        /*0052*/ 	.short	0x000c


	//----- nvinfo : EIATTR_SW_WAR
	.align		4
.L_15:
        /*0054*/ 	.byte	0x04, 0x36
        /*0056*/ 	.short	(.L_17 - .L_16)
.L_16:
        /*0058*/ 	.word	0x00000008
.L_17:


//--------------------- .nv.callgraph             --------------------------
	.section	.nv.callgraph,"",@"SHT_CUDA_CALLGRAPH"
	.align	4
	.sectionentsize	8
	.align		4
        /*0000*/ 	.word	0x00000000
	.align		4
        /*0004*/ 	.word	0xffffffff
	.align		4
        /*0008*/ 	.word	0x00000000
	.align		4
        /*000c*/ 	.word	0xfffffffe
	.align		4
        /*0010*/ 	.word	0x00000000
	.align		4
        /*0014*/ 	.word	0xfffffffd
	.align		4
        /*0018*/ 	.word	0x00000000
	.align		4
        /*001c*/ 	.word	0xfffffffc


//--------------------- .text.simple_kernel       --------------------------
	.section	.text.simple_kernel,"ax",@progbits
	.align	128
        .global         simple_kernel
        .type           simple_kernel,@function
        .size           simple_kernel,(.L_x_1 - simple_kernel)
        .other          simple_kernel,@"STO_CUDA_ENTRY STV_DEFAULT"
simple_kernel:
.text.simple_kernel:
[----:B------:R-:W-:Y:S01]  /*0000*/  LDC R1, c[0x0][0x37c] ;  /* 0x0000df00ff017b82 */ /* 0x000fe20000000800 */
[----:B------:R-:W0:Y:S07]  /*0010*/  S2R R0, SR_TID.X ;  /* 0x0000000000007919 */ /* 0x000e2e0000002100 */
[----:B------:R-:W0:Y:S01]  /*0020*/  S2UR UR4, SR_CTAID.X ;  /* 0x00000000000479c3 */ /* 0x000e220000002500 */
[----:B------:R-:W1:Y:S07]  /*0030*/  LDCU UR5, c[0x0][0x388] ;  /* 0x00007100ff0577ac */ /* 0x000e6e0008000800 */
[----:B------:R-:W0:Y:S02]  /*0040*/  LDC R5, c[0x0][0x360] ;  /* 0x0000d800ff057b82 */ /* 0x000e240000000800 */
[----:B0-----:R-:W-:-:S05]  /*0050*/  IMAD R5, R5, UR4, R0 ;  /* 0x0000000405057c24 */ /* 0x001fca000f8e0200 */
[----:B-1----:R-:W-:-:S13]  /*0060*/  ISETP.GE.AND P0, PT, R5, UR5, PT ;  /* 0x0000000505007c0c */ /* 0x002fda000bf06270 */
[----:B------:R-:W-:Y:S05]  /*0070*/  @P0 EXIT ;  /* 0x000000000000094d */ /* 0x000fea0003800000 */
[----:B------:R-:W0:Y:S01]  /*0080*/  LDC.64 R2, c[0x0][0x380] ;  /* 0x0000e000ff027b82 */ /* 0x000e220000000a00 */
[----:B------:R-:W1:Y:S01]  /*0090*/  LDCU.64 UR4, c[0x0][0x358] ;  /* 0x00006b00ff0477ac */ /* 0x000e620008000a00 */
[----:B0-----:R-:W-:-:S05]  /*00a0*/  IMAD.WIDE R2, R5, 0x4, R2 ;  /* 0x0000000405027825 */ /* 0x001fca00078e0202 */
[----:B-1----:R-:W2:Y:S02]  /*00b0*/  LDG.E R0, desc[UR4][R2.64] ;  /* 0x0000000402007981 */ /* 0x002ea4000c1e1900 */
[----:B--2---:R-:W-:-:S05]  /*00c0*/  FADD R5, R0, R0 ;  /* 0x0000000000057221 */ /* 0x004fca0000000000 */
[----:B------:R-:W-:Y:S01]  /*00d0*/  STG.E desc[UR4][R2.64], R5 ;  /* 0x0000000502007986 */ /* 0x000fe2000c101904 */
[----:B------:R-:W-:Y:S05]  /*00e0*/  EXIT ;  /* 0x000000000000794d */ /* 0x000fea0003800000 */
.L_x_0:
[----:B------:R-:W-:-:S00]  /*00f0*/  BRA `(.L_x_0) ;  /* 0xfffffffc00fc7947 */ /* 0x000fc0000383ffff */
[----:B------:R-:W-:-:S00]  /*0100*/  NOP ;  /* 0x0000000000007918 */ /* 0x000fc00000000000 */
[----:B------:R-:W-:-:S00]  /*0110*/  NOP ;  /* 0x0000000000007918 */ /* 0x000fc00000000000 */
[----:B------:R-:W-:-:S00]  /*0120*/  NOP ;  /* 0x0000000000007918 */ /* 0x000fc00000000000 */
[----:B------:R-:W-:-:S00]  /*0130*/  NOP ;  /* 0x0000000000007918 */ /* 0x000fc00000000000 */
[----:B------:R-:W-:-:S00]  /*0140*/  NOP ;  /* 0x0000000000007918 */ /* 0x000fc00000000000 */
[----:B------:R-:W-:-:S00]  /*0150*/  NOP ;  /* 0x0000000000007918 */ /* 0x000fc00000000000 */
[----:B------:R-:W-:-:S00]  /*0160*/  NOP ;  /* 0x0000000000007918 */ /* 0x000fc00000000000 */
[----:B------:R-:W-:-:S00]  /*0170*/  NOP ;  /* 0x0000000000007918 */ /* 0x000fc00000000000 */
.L_x_1:


//--------------------- .nv.shared.reserved.0     --------------------------
	.section	.nv.shared.reserved.0,"aw",@nobits
	.weak		__nv_reservedSMEM_offset_0_alias
	.size		__nv_reservedSMEM_offset_0_alias, 0, 64
	.other		__nv_reservedSMEM_offset_0_alias,@"STO_CUDA_RESERVED_SHARED STV_DEFAULT"
__nv_reservedSMEM_offset_0_alias:
	.zero		0
	.zero		64


//--------------------- .nv.constant0.simple_kernel --------------------------
	.section	.nv.constant0.simple_kernel,"a",@progbits
	.sectionflags	@""
	.align	4
.nv.constant0.simple_kernel:
	.zero		908


//--------------------- SYMBOLS --------------------------

	.type		.nv.reservedSmem.offset0,@object
	.size		.nv.reservedSmem.offset0,0x4
